//
// Generated by NVIDIA NVVM Compiler
//
// Compiler Build ID: CL-36424714
// Cuda compilation tools, release 13.0, V13.0.88
// Based on NVVM 20.0.0
//

.version 9.0
.target sm_100
.address_size 64

	// .globl	_Z12heattransferPdS_i

.visible .entry _Z12heattransferPdS_i(
	.param .u64 .ptr .align 1 _Z12heattransferPdS_i_param_0,
	.param .u64 .ptr .align 1 _Z12heattransferPdS_i_param_1,
	.param .u32 _Z12heattransferPdS_i_param_2
)
{
	.reg .b32 	%r<13>;
	.reg .b64 	%rd<25>;
	.reg .b64 	%fd<19>;

	ld.param.u64 	%rd1, [_Z12heattransferPdS_i_param_0];
	ld.param.u64 	%rd2, [_Z12heattransferPdS_i_param_1];
	ld.param.u32 	%r1, [_Z12heattransferPdS_i_param_2];
	cvta.to.global.u64 	%rd3, %rd2;
	cvta.to.global.u64 	%rd4, %rd1;
	mov.u32 	%r2, %ctaid.x;
	mov.u32 	%r3, %tid.x;
	mad.lo.s32 	%r4, %r1, %r2, %r3;
	mul.wide.s32 	%rd5, %r4, 8;
	add.s64 	%rd6, %rd4, %rd5;
	ld.global.f64 	%fd1, [%rd6];
	ld.global.f64 	%fd2, [%rd6+8];
	add.f64 	%fd3, %fd1, %fd2;
	ld.global.f64 	%fd4, [%rd6+16];
	add.f64 	%fd5, %fd3, %fd4;
	add.s32 	%r5, %r4, %r1;
	mul.wide.s32 	%rd7, %r1, 8;
	add.s64 	%rd8, %rd6, %rd7;
	ld.global.f64 	%fd6, [%rd8];
	add.f64 	%fd7, %fd5, %fd6;
	ld.global.f64 	%fd8, [%rd8+8];
	add.f64 	%fd9, %fd7, %fd8;
	ld.global.f64 	%fd10, [%rd8+16];
	add.f64 	%fd11, %fd9, %fd10;
	add.s64 	%rd9, %rd8, %rd7;
	ld.global.f64 	%fd12, [%rd9];
	add.f64 	%fd13, %fd11, %fd12;
	ld.global.f64 	%fd14, [%rd9+8];
	add.f64 	%fd15, %fd13, %fd14;
	ld.global.f64 	%fd16, [%rd9+16];
	add.f64 	%fd17, %fd15, %fd16;
	div.rn.f64 	%fd18, %fd17, 0d4022000000000000;
	mul.wide.s32 	%rd10, %r5, 8;
	add.s64 	%rd11, %rd3, %rd10;
	st.global.f64 	[%rd11+8], %fd18;
	shr.u32 	%r6, %r1, 31;
	add.s32 	%r7, %r1, %r6;
	shr.s32 	%r8, %r7, 1;
	add.s32 	%r9, %r8, -1;
	mul.lo.s32 	%r10, %r9, %r1;
	cvt.s64.s32 	%rd12, %r10;
	cvt.s64.s32 	%rd13, %r8;
	add.s64 	%rd14, %rd12, %rd13;
	shl.b64 	%rd15, %rd14, 3;
	add.s64 	%rd16, %rd3, %rd15;
	mov.b64 	%rd17, 4652007308841189376;
	st.global.u64 	[%rd16+-8], %rd17;
	mul.lo.s32 	%r11, %r8, %r1;
	cvt.s64.s32 	%rd18, %r11;
	add.s64 	%rd19, %rd18, %rd13;
	shl.b64 	%rd20, %rd19, 3;
	add.s64 	%rd21, %rd3, %rd20;
	st.global.u64 	[%rd21+-8], %rd17;
	add.s32 	%r12, %r10, %r8;
	mul.wide.s32 	%rd22, %r12, 8;
	add.s64 	%rd23, %rd3, %rd22;
	st.global.u64 	[%rd23], %rd17;
	add.s64 	%rd24, %rd23, %rd7;
	st.global.u64 	[%rd24], %rd17;
	ret;

}


// ===== COMPILED SASS (sm_100) =====

	.target	sm_100

	.elftype	@"ET_EXEC"


//--------------------- .note.nv.tkinfo           --------------------------
	.section	.note.nv.tkinfo,"",@"SHT_NOTE"
	.sectionflags	@"SHF_NOTE_NV_TKINFO"
	.tkinfo
        /*0018*/ 	.word	0x00000002
        /*0030*/ 	.string	""
        /*0030*/ 	.string	"ptxas"
        /*0030*/ 	.string	"Cuda compilation tools, release 13.0, V13.0.88"
        /*0030*/ 	.string	"Build cuda_13.0.r13.0/compiler.36424714_0"
        /*0030*/ 	.string	"-arch sm_100 -m 64 "



//--------------------- .note.nv.cuinfo           --------------------------
	.section	.note.nv.cuinfo,"",@"SHT_NOTE"
	.sectionflags	@"SHF_NOTE_NV_CUINFO"
        /*0018*/ 	.short	0x0002
        /*001a*/ 	.short	0x0064
        /*001c*/ 	.short	0x0082
	.zero		2


//--------------------- .nv.info                  --------------------------
	.section	.nv.info,"",@"SHT_CUDA_INFO"
	.align	4


	//----- nvinfo : EIATTR_REGCOUNT
	.align		4
        /*0000*/ 	.byte	0x04, 0x2f
        /*0002*/ 	.short	(.L_1 - .L_0)
	.align		4
.L_0:
        /*0004*/ 	.word	index@(_Z12heattransferPdS_i)
        /*0008*/ 	.word	0x0000001e


	//----- nvinfo : EIATTR_FRAME_SIZE
	.align		4
.L_1:
        /*000c*/ 	.byte	0x04, 0x11
        /*000e*/ 	.short	(.L_3 - .L_2)
	.align		4
.L_2:
        /*0010*/ 	.word	index@($__internal_0_$__cuda_sm20_div_rn_f64_full)
        /*0014*/ 	.word	0x00000000


	//----- nvinfo : EIATTR_FRAME_SIZE
	.align		4
.L_3:
        /*0018*/ 	.byte	0x04, 0x11
        /*001a*/ 	.short	(.L_5 - .L_4)
	.align		4
.L_4:
        /*001c*/ 	.word	index@(_Z12heattransferPdS_i)
        /*0020*/ 	.word	0x00000000


	//----- nvinfo : EIATTR_MIN_STACK_SIZE
	.align		4
.L_5:
        /*0024*/ 	.byte	0x04, 0x12
        /*0026*/ 	.short	(.L_7 - .L_6)
	.align		4
.L_6:
        /*0028*/ 	.word	index@(_Z12heattransferPdS_i)
        /*002c*/ 	.word	0x00000000
.L_7:


//--------------------- .nv.compat                --------------------------
	.section	.nv.compat,"",@"SHT_CUDA_COMPAT_INFO"
	.align	4
        /*0000*/ 	.byte	0x02, 0x09, 0x00, 0x00, 0x02, 0x02, 0x01, 0x00, 0x02, 0x05, 0x05, 0x00, 0x03, 0x07, 0x01, 0x01
        /*0010*/ 	.byte	0x02, 0x03, 0x00, 0x00, 0x02, 0x06, 0x01, 0x00, 0x04, 0x0b, 0x08, 0x00, 0x01, 0x00, 0x00, 0x00
        /*0020*/ 	.byte	0x00, 0x00, 0x00, 0x00


//--------------------- .nv.info._Z12heattransferPdS_i --------------------------
	.section	.nv.info._Z12heattransferPdS_i,"",@"SHT_CUDA_INFO"
	.sectionflags	@""
	.align	4


	//----- nvinfo : EIATTR_CUDA_API_VERSION
	.align		4
        /*0000*/ 	.byte	0x04, 0x37
        /*0002*/ 	.short	(.L_9 - .L_8)
.L_8:
        /*0004*/ 	.word	0x00000082


	//----- nvinfo : EIATTR_KPARAM_INFO
	.align		4
.L_9:
        /*0008*/ 	.byte	0x04, 0x17
        /*000a*/ 	.short	(.L_11 - .L_10)
.L_10:
        /*000c*/ 	.word	0x00000000
        /*0010*/ 	.short	0x0002
        /*0012*/ 	.short	0x0010
        /*0014*/ 	.byte	0x00, 0xf0, 0x11, 0x00


	//----- nvinfo : EIATTR_KPARAM_INFO
	.align		4
.L_11:
        /*0018*/ 	.byte	0x04, 0x17
        /*001a*/ 	.short	(.L_13 - .L_12)
.L_12:
        /*001c*/ 	.word	0x00000000
        /*0020*/ 	.short	0x0001
        /*0022*/ 	.short	0x0008
        /*0024*/ 	.byte	0x00, 0xf5, 0x21, 0x00


	//----- nvinfo : EIATTR_KPARAM_INFO
	.align		4
.L_13:
        /*0028*/ 	.byte	0x04, 0x17
        /*002a*/ 	.short	(.L_15 - .L_14)
.L_14:
        /*002c*/ 	.word	0x00000000
        /*0030*/ 	.short	0x0000
        /*0032*/ 	.short	0x0000
        /*0034*/ 	.byte	0x00, 0xf5, 0x21, 0x00


	//----- nvinfo : EIATTR_SPARSE_MMA_MASK
	.align		4
.L_15:
        /*0038*/ 	.byte	0x03, 0x50
        /*003a*/ 	.short	0x0000


	//----- nvinfo : EIATTR_MAXREG_COUNT
	.align		4
        /*003c*/ 	.byte	0x03, 0x1b
        /*003e*/ 	.short	0x00ff


	//----- nvinfo : EIATTR_MERCURY_ISA_VERSION
	.align		4
        /*0040*/ 	.byte	0x03, 0x5f
        /*0042*/ 	.short	0x0101


	//----- nvinfo : EIATTR_VRC_CTA_INIT_COUNT
	.align		4
        /*0044*/ 	.byte	0x02, 0x4a
	.zero		1
	.zero		1


	//----- nvinfo : EIATTR_EXIT_INSTR_OFFSETS
	.align		4
        /*0048*/ 	.byte	0x04, 0x1c
        /*004a*/ 	.short	(.L_17 - .L_16)


	//   ....[0]....
.L_16:
        /*004c*/ 	.word	0x000004c0


	//----- nvinfo : EIATTR_CRS_STACK_SIZE
	.align		4
.L_17:
        /*0050*/ 	.byte	0x04, 0x1e
        /*0052*/ 	.short	(.L_19 - .L_18)
.L_18:
        /*0054*/ 	.word	0x00000000


	//----- nvinfo : EIATTR_CBANK_PARAM_SIZE
	.align		4
.L_19:
        /*0058*/ 	.byte	0x03, 0x19
        /*005a*/ 	.short	0x0014


	//----- nvinfo : EIATTR_PARAM_CBANK
	.align		4
        /*005c*/ 	.byte	0x04, 0x0a
        /*005e*/ 	.short	(.L_21 - .L_20)
	.align		4
.L_20:
        /*0060*/ 	.word	index@(.nv.constant0._Z12heattransferPdS_i)
        /*0064*/ 	.short	0x0380
        /*0066*/ 	.short	0x0014


	//----- nvinfo : EIATTR_SW_WAR
	.align		4
.L_21:
        /*0068*/ 	.byte	0x04, 0x36
        /*006a*/ 	.short	(.L_23 - .L_22)
.L_22:
        /*006c*/ 	.word	0x00000008
.L_23:


//--------------------- .nv.callgraph             --------------------------
	.section	.nv.callgraph,"",@"SHT_CUDA_CALLGRAPH"
	.align	4
	.sectionentsize	8
	.align		4
        /*0000*/ 	.word	0x00000000
	.align		4
        /*0004*/ 	.word	0xffffffff
	.align		4
        /*0008*/ 	.word	0x00000000
	.align		4
        /*000c*/ 	.word	0xfffffffe
	.align		4
        /*0010*/ 	.word	0x00000000
	.align		4
        /*0014*/ 	.word	0xfffffffd
	.align		4
        /*0018*/ 	.word	0x00000000
	.align		4
        /*001c*/ 	.word	0xfffffffc


//--------------------- .text._Z12heattransferPdS_i --------------------------
	.section	.text._Z12heattransferPdS_i,"ax",@progbits
	.align	128
        .global         _Z12heattransferPdS_i
        .type           _Z12heattransferPdS_i,@function
        .size           _Z12heattransferPdS_i,(.L_x_7 - _Z12heattransferPdS_i)
        .other          _Z12heattransferPdS_i,@"STO_CUDA_ENTRY STV_DEFAULT"
_Z12heattransferPdS_i:
.text._Z12heattransferPdS_i:
[----:B------:R-:W-:Y:S01]  /*0000*/  LDC R1, c[0x0][0x37c] ;  /* 0x0000df00ff017b82 */ /* 0x000fe20000000800 */
[----:B------:R-:W0:Y:S07]  /*0010*/  S2R R5, SR_TID.X ;  /* 0x0000000000057919 */ /* 0x000e2e0000002100 */
[----:B------:R-:W0:Y:S01]  /*0020*/  S2UR UR6, SR_CTAID.X ;  /* 0x00000000000679c3 */ /* 0x000e220000002500 */
[----:B------:R-:W1:Y:S07]  /*0030*/  LDCU.64 UR4, c[0x0][0x358] ;  /* 0x00006b00ff0477ac */ /* 0x000e6e0008000a00 */
[----:B------:R-:W0:Y:S08]  /*0040*/  LDC R0, c[0x0][0x390] ;  /* 0x0000e400ff007b82 */ /* 0x000e300000000800 */
[----:B------:R-:W2:Y:S01]  /*0050*/  LDC.64 R20, c[0x0][0x380] ;  /* 0x0000e000ff147b82 */ /* 0x000ea20000000a00 */
[----:B0-----:R-:W-:-:S04]  /*0060*/  IMAD R5, R0, UR6, R5 ;  /* 0x0000000600057c24 */ /* 0x001fc8000f8e0205 */
[----:B--2---:R-:W-:-:S05]  /*0070*/  IMAD.WIDE R20, R5, 0x8, R20 ;  /* 0x0000000805147825 */ /* 0x004fca00078e0214 */
[----:B-1----:R-:W2:Y:S04]  /*0080*/  LDG.E.64 R18, desc[UR4][R20.64] ;  /* 0x0000000414127981 */ /* 0x002ea8000c1e1b00 */
[----:B------:R-:W2:Y:S01]  /*0090*/  LDG.E.64 R22, desc[UR4][R20.64+0x8] ;  /* 0x0000080414167981 */ /* 0x000ea2000c1e1b00 */
[----:B------:R-:W-:-:S03]  /*00a0*/  IMAD.WIDE R24, R0, 0x8, R20 ;  /* 0x0000000800187825 */ /* 0x000fc600078e0214 */
[----:B------:R-:W3:Y:S04]  /*00b0*/  LDG.E.64 R14, desc[UR4][R20.64+0x10] ;  /* 0x00001004140e7981 */ /* 0x000ee8000c1e1b00 */
[----:B------:R-:W4:Y:S04]  /*00c0*/  LDG.E.64 R16, desc[UR4][R24.64] ;  /* 0x0000000418107981 */ /* 0x000f28000c1e1b00 */
[----:B------:R-:W5:Y:S01]  /*00d0*/  LDG.E.64 R12, desc[UR4][R24.64+0x8] ;  /* 0x00000804180c7981 */ /* 0x000f62000c1e1b00 */
[----:B------:R-:W-:-:S03]  /*00e0*/  IMAD.WIDE R26, R0, 0x8, R24 ;  /* 0x00000008001a7825 */ /* 0x000fc600078e0218 */
[----:B------:R-:W5:Y:S04]  /*00f0*/  LDG.E.64 R10, desc[UR4][R24.64+0x10] ;  /* 0x00001004180a7981 */ /* 0x000f68000c1e1b00 */
[----:B------:R-:W5:Y:S04]  /*0100*/  LDG.E.64 R8, desc[UR4][R26.64] ;  /* 0x000000041a087981 */ /* 0x000f68000c1e1b00 */
[----:B------:R-:W5:Y:S04]  /*0110*/  LDG.E.64 R6, desc[UR4][R26.64+0x8] ;  /* 0x000008041a067981 */ /* 0x000f68000c1e1b00 */
[----:B------:R-:W5:Y:S01]  /*0120*/  LDG.E.64 R2, desc[UR4][R26.64+0x10] ;  /* 0x000010041a027981 */ /* 0x000f62000c1e1b00 */
[----:B------:R-:W-:Y:S01]  /*0130*/  BSSY.RECONVERGENT B0, `(.L_x_0) ;  /* 0x000001c000007945 */ /* 0x000fe20003800200 */
[----:B------:R-:W-:Y:S01]  /*0140*/  IMAD.IADD R0, R5, 0x1, R0 ;  /* 0x0000000105007824 */ /* 0x000fe200078e0200 */
[----:B--2---:R-:W-:Y:S01]  /*0150*/  DADD R22, R18, R22 ;  /* 0x0000000012167229 */ /* 0x004fe20000000016 */
[----:B------:R-:W0:Y:S01]  /*0160*/  MUFU.RCP64H R19, 9 ;  /* 0x4022000000137908 */ /* 0x000e220000001800 */
[----:B------:R-:W-:-:S06]  /*0170*/  IMAD.MOV.U32 R18, RZ, RZ, 0x1 ;  /* 0x00000001ff127424 */ /* 0x000fcc00078e00ff */
[----:B---3--:R-:W-:-:S08]  /*0180*/  DADD R14, R22, R14 ;  /* 0x00000000160e7229 */ /* 0x008fd0000000000e */
[----:B----4-:R-:W-:Y:S01]  /*0190*/  DADD R16, R14, R16 ;  /* 0x000000000e107229 */ /* 0x010fe20000000010 */
[----:B------:R-:W-:Y:S02]  /*01a0*/  IMAD.MOV.U32 R14, RZ, RZ, 0x0 ;  /* 0x00000000ff0e7424 */ /* 0x000fe400078e00ff */
[----:B------:R-:W-:-:S05]  /*01b0*/  IMAD.MOV.U32 R15, RZ, RZ, 0x40220000 ;  /* 0x40220000ff0f7424 */ /* 0x000fca00078e00ff */
[----:B-----5:R-:W-:Y:S02]  /*01c0*/  DADD R12, R16, R12 ;  /* 0x00000000100c7229 */ /* 0x020fe4000000000c */
[----:B0-----:R-:W-:-:S06]  /*01d0*/  DFMA R20, R18, -R14, 1 ;  /* 0x3ff000001214742b */ /* 0x001fcc000000080e */
[----:B------:R-:W-:Y:S02]  /*01e0*/  DADD R10, R12, R10 ;  /* 0x000000000c0a7229 */ /* 0x000fe4000000000a */
[----:B------:R-:W-:-:S06]  /*01f0*/  DFMA R20, R20, R20, R20 ;  /* 0x000000141414722b */ /* 0x000fcc0000000014 */
[----:B------:R-:W-:Y:S02]  /*0200*/  DADD R8, R10, R8 ;  /* 0x000000000a087229 */ /* 0x000fe40000000008 */
[----:B------:R-:W-:-:S06]  /*0210*/  DFMA R20, R18, R20, R18 ;  /* 0x000000141214722b */ /* 0x000fcc0000000012 */
[----:B------:R-:W-:Y:S02]  /*0220*/  DADD R6, R8, R6 ;  /* 0x0000000008067229 */ /* 0x000fe40000000006 */
[----:B------:R-:W-:-:S06]  /*0230*/  DFMA R14, R20, -R14, 1 ;  /* 0x3ff00000140e742b */ /* 0x000fcc000000080e */
[----:B------:R-:W-:Y:S02]  /*0240*/  DADD R8, R6, R2 ;  /* 0x0000000006087229 */ /* 0x000fe40000000002 */
[----:B------:R-:W-:-:S08]  /*0250*/  DFMA R14, R20, R14, R20 ;  /* 0x0000000e140e722b */ /* 0x000fd00000000014 */
[----:B------:R-:W-:Y:S01]  /*0260*/  DMUL R2, R8, R14 ;  /* 0x0000000e08027228 */ /* 0x000fe20000000000 */
[----:B------:R-:W-:-:S07]  /*0270*/  FSETP.GEU.AND P1, PT, |R9|, 6.5827683646048100446e-37, PT ;  /* 0x036000000900780b */ /* 0x000fce0003f2e200 */
[----:B------:R-:W-:-:S08]  /*0280*/  DFMA R6, R2, -9, R8 ;  /* 0xc02200000206782b */ /* 0x000fd00000000008 */
[----:B------:R-:W-:-:S10]  /*0290*/  DFMA R2, R14, R6, R2 ;  /* 0x000000060e02722b */ /* 0x000fd40000000002 */
[----:B------:R-:W-:-:S05]  /*02a0*/  FFMA R4, RZ, 2.53125, R3 ;  /* 0x40220000ff047823 */ /* 0x000fca0000000003 */
[----:B------:R-:W-:-:S13]  /*02b0*/  FSETP.GT.AND P0, PT, |R4|, 1.469367938527859385e-39, PT ;  /* 0x001000000400780b */ /* 0x000fda0003f04200 */
[----:B------:R-:W-:Y:S05]  /*02c0*/  @P0 BRA P1, `(.L_x_1) ;  /* 0x0000000000080947 */ /* 0x000fea0000800000 */
[----:B------:R-:W-:-:S07]  /*02d0*/  MOV R6, 0x2f0 ;  /* 0x000002f000067802 */ /* 0x000fce0000000f00 */
[----:B------:R-:W-:Y:S05]  /*02e0*/  CALL.REL.NOINC `($__internal_0_$__cuda_sm20_div_rn_f64_full) ;  /* 0x0000000000787944 */ /* 0x000fea0003c00000 */
.L_x_1:
[----:B------:R-:W-:Y:S05]  /*02f0*/  BSYNC.RECONVERGENT B0 ;  /* 0x0000000000007941 */ /* 0x000fea0003800200 */
.L_x_0:
[----:B------:R-:W0:Y:S08]  /*0300*/  LDC R17, c[0x0][0x390] ;  /* 0x0000e400ff117b82 */ /* 0x000e300000000800 */
[----:B------:R-:W1:Y:S08]  /*0310*/  LDC.64 R4, c[0x0][0x388] ;  /* 0x0000e200ff047b82 */ /* 0x000e700000000a00 */
[----:B------:R-:W2:Y:S01]  /*0320*/  LDC.64 R6, c[0x0][0x388] ;  /* 0x0000e200ff067b82 */ /* 0x000ea20000000a00 */
[----:B0-----:R-:W-:-:S04]  /*0330*/  LEA.HI R8, R17, R17, RZ, 0x1 ;  /* 0x0000001111087211 */ /* 0x001fc800078f08ff */
[----:B------:R-:W-:-:S04]  /*0340*/  SHF.R.S32.HI R8, RZ, 0x1, R8 ;  /* 0x00000001ff087819 */ /* 0x000fc80000011408 */
[----:B------:R-:W-:Y:S01]  /*0350*/  SHF.R.S32.HI R10, RZ, 0x1f, R8 ;  /* 0x0000001fff0a7819 */ /* 0x000fe20000011408 */
[C---:B------:R-:W-:Y:S02]  /*0360*/  VIADD R9, R8.reuse, 0xffffffff ;  /* 0xffffffff08097836 */ /* 0x040fe40000000000 */
[-C--:B------:R-:W-:Y:S02]  /*0370*/  IMAD R11, R8, R17.reuse, RZ ;  /* 0x00000011080b7224 */ /* 0x080fe400078e02ff */
[----:B------:R-:W-:-:S03]  /*0380*/  IMAD R9, R9, R17, RZ ;  /* 0x0000001109097224 */ /* 0x000fc600078e02ff */
[C---:B------:R-:W-:Y:S01]  /*0390*/  IADD3 R12, P1, PT, R8.reuse, R11, RZ ;  /* 0x0000000b080c7210 */ /* 0x040fe20007f3e0ff */
[C---:B------:R-:W-:Y:S01]  /*03a0*/  IMAD.IADD R13, R8.reuse, 0x1, R9 ;  /* 0x00000001080d7824 */ /* 0x040fe200078e0209 */
[----:B------:R-:W-:Y:S02]  /*03b0*/  IADD3 R15, P0, PT, R8, R9, RZ ;  /* 0x00000009080f7210 */ /* 0x000fe40007f1e0ff */
[-C--:B------:R-:W-:Y:S02]  /*03c0*/  LEA.HI.X.SX32 R14, R11, R10.reuse, 0x1, P1 ;  /* 0x0000000a0b0e7211 */ /* 0x080fe400008f0eff */
[----:B------:R-:W-:Y:S01]  /*03d0*/  LEA.HI.X.SX32 R16, R9, R10, 0x1, P0 ;  /* 0x0000000a09107211 */ /* 0x000fe200000f0eff */
[--C-:B--2---:R-:W-:Y:S01]  /*03e0*/  IMAD.WIDE R10, R0, 0x8, R6.reuse ;  /* 0x00000008000a7825 */ /* 0x104fe200078e0206 */
[CC--:B-1----:R-:W-:Y:S02]  /*03f0*/  LEA R8, P1, R12.reuse, R4.reuse, 0x3 ;  /* 0x000000040c087211 */ /* 0x0c2fe400078218ff */
[----:B------:R-:W-:Y:S01]  /*0400*/  LEA R4, P0, R15, R4, 0x3 ;  /* 0x000000040f047211 */ /* 0x000fe200078018ff */
[----:B------:R-:W-:Y:S01]  /*0410*/  IMAD.WIDE R6, R13, 0x8, R6 ;  /* 0x000000080d067825 */ /* 0x000fe200078e0206 */
[-C--:B------:R-:W-:Y:S01]  /*0420*/  LEA.HI.X R9, R12, R5.reuse, R14, 0x3, P1 ;  /* 0x000000050c097211 */ /* 0x080fe200008f1c0e */
[----:B------:R-:W-:Y:S01]  /*0430*/  STG.E.64 desc[UR4][R10.64+0x8], R2 ;  /* 0x000008020a007986 */ /* 0x000fe2000c101b04 */
[----:B------:R-:W-:Y:S01]  /*0440*/  LEA.HI.X R5, R15, R5, R16, 0x3, P0 ;  /* 0x000000050f057211 */ /* 0x000fe200000f1c10 */
[----:B------:R-:W-:-:S02]  /*0450*/  IMAD.MOV.U32 R14, RZ, RZ, 0x0 ;  /* 0x00000000ff0e7424 */ /* 0x000fc400078e00ff */
[----:B------:R-:W-:Y:S02]  /*0460*/  IMAD.MOV.U32 R15, RZ, RZ, 0x408f4000 ;  /* 0x408f4000ff0f7424 */ /* 0x000fe400078e00ff */
[----:B------:R-:W-:-:S03]  /*0470*/  IMAD.WIDE R12, R17, 0x8, R6 ;  /* 0x00000008110c7825 */ /* 0x000fc600078e0206 */
[----:B------:R-:W-:Y:S04]  /*0480*/  STG.E.64 desc[UR4][R4.64+-0x8], R14 ;  /* 0xfffff80e04007986 */ /* 0x000fe8000c101b04 */
[----:B------:R-:W-:Y:S04]  /*0490*/  STG.E.64 desc[UR4][R8.64+-0x8], R14 ;  /* 0xfffff80e08007986 */ /* 0x000fe8000c101b04 */
[----:B------:R-:W-:Y:S04]  /*04a0*/  STG.E.64 desc[UR4][R6.64], R14 ;  /* 0x0000000e06007986 */ /* 0x000fe8000c101b04 */
[----:B------:R-:W-:Y:S01]  /*04b0*/  STG.E.64 desc[UR4][R12.64], R14 ;  /* 0x0000000e0c007986 */ /* 0x000fe2000c101b04 */
[----:B------:R-:W-:Y:S05]  /*04c0*/  EXIT ;  /* 0x000000000000794d */ /* 0x000fea0003800000 */
        .weak           $__internal_0_$__cuda_sm20_div_rn_f64_full
        .type           $__internal_0_$__cuda_sm20_div_rn_f64_full,@function
        .size           $__internal_0_$__cuda_sm20_div_rn_f64_full,(.L_x_7 - $__internal_0_$__cuda_sm20_div_rn_f64_full)
$__internal_0_$__cuda_sm20_div_rn_f64_full:
[----:B------:R-:W-:Y:S01]  /*04d0*/  IMAD.MOV.U32 R3, RZ, RZ, 0x3ff20000 ;  /* 0x3ff20000ff037424 */ /* 0x000fe200078e00ff */
[----:B------:R-:W-:Y:S01]  /*04e0*/  MOV R5, R9 ;  /* 0x0000000900057202 */ /* 0x000fe20000000f00 */
[----:B------:R-:W-:Y:S01]  /*04f0*/  IMAD.MOV.U32 R2, RZ, RZ, 0x0 ;  /* 0x00000000ff027424 */ /* 0x000fe200078e00ff */
[----:B------:R-:W-:Y:S01]  /*0500*/  BSSY.RECONVERGENT B1, `(.L_x_2) ;  /* 0x000004a000017945 */ /* 0x000fe20003800200 */
[----:B------:R-:W0:Y:S01]  /*0510*/  MUFU.RCP64H R11, R3 ;  /* 0x00000003000b7308 */ /* 0x000e220000001800 */
[----:B------:R-:W-:Y:S01]  /*0520*/  IMAD.MOV.U32 R10, RZ, RZ, 0x1 ;  /* 0x00000001ff0a7424 */ /* 0x000fe200078e00ff */
[C---:B------:R-:W-:Y:S01]  /*0530*/  FSETP.GEU.AND P1, PT, |R5|.reuse, 1.469367938527859385e-39, PT ;  /* 0x001000000500780b */ /* 0x040fe20003f2e200 */
[----:B------:R-:W-:Y:S01]  /*0540*/  IMAD.MOV.U32 R4, RZ, RZ, R8 ;  /* 0x000000ffff047224 */ /* 0x000fe200078e0008 */
[----:B------:R-:W-:Y:S01]  /*0550*/  LOP3.LUT R7, R5, 0x7ff00000, RZ, 0xc0, !PT ;  /* 0x7ff0000005077812 */ /* 0x000fe200078ec0ff */
[----:B------:R-:W-:Y:S02]  /*0560*/  IMAD.MOV.U32 R8, RZ, RZ, 0x1ca00000 ;  /* 0x1ca00000ff087424 */ /* 0x000fe400078e00ff */
[----:B------:R-:W-:Y:S01]  /*0570*/  IMAD.MOV.U32 R19, RZ, RZ, 0x40200000 ;  /* 0x40200000ff137424 */ /* 0x000fe200078e00ff */
[----:B------:R-:W-:Y:S01]  /*0580*/  ISETP.GE.U32.AND P0, PT, R7, 0x40200000, PT ;  /* 0x402000000700780c */ /* 0x000fe20003f06070 */
[----:B------:R-:W-:-:S02]  /*0590*/  IMAD.MOV.U32 R18, RZ, RZ, R7 ;  /* 0x000000ffff127224 */ /* 0x000fc400078e0007 */
[----:B------:R-:W-:Y:S01]  /*05a0*/  VIADD R20, R19, 0xffffffff ;  /* 0xffffffff13147836 */ /* 0x000fe20000000000 */
[----:B0-----:R-:W-:-:S08]  /*05b0*/  DFMA R12, R10, -R2, 1 ;  /* 0x3ff000000a0c742b */ /* 0x001fd00000000802 */
[----:B------:R-:W-:-:S08]  /*05c0*/  DFMA R12, R12, R12, R12 ;  /* 0x0000000c0c0c722b */ /* 0x000fd0000000000c */
[----:B------:R-:W-:Y:S01]  /*05d0*/  DFMA R14, R10, R12, R10 ;  /* 0x0000000c0a0e722b */ /* 0x000fe2000000000a */
[----:B------:R-:W-:Y:S01]  /*05e0*/  SEL R13, R8, 0x63400000, !P0 ;  /* 0x63400000080d7807 */ /* 0x000fe20004000000 */
[----:B------:R-:W-:-:S03]  /*05f0*/  IMAD.MOV.U32 R8, RZ, RZ, R4 ;  /* 0x000000ffff087224 */ /* 0x000fc600078e0004 */
[C-C-:B------:R-:W-:Y:S02]  /*0600*/  @!P1 LOP3.LUT R10, R13.reuse, 0x80000000, R5.reuse, 0xf8, !PT ;  /* 0x800000000d0a9812 */ /* 0x140fe400078ef805 */
[----:B------:R-:W-:Y:S01]  /*0610*/  LOP3.LUT R9, R13, 0x800fffff, R5, 0xf8, !PT ;  /* 0x800fffff0d097812 */ /* 0x000fe200078ef805 */
[----:B------:R-:W-:Y:S01]  /*0620*/  DFMA R16, R14, -R2, 1 ;  /* 0x3ff000000e10742b */ /* 0x000fe20000000802 */
[----:B------:R-:W-:Y:S01]  /*0630*/  @!P1 LOP3.LUT R11, R10, 0x100000, RZ, 0xfc, !PT ;  /* 0x001000000a0b9812 */ /* 0x000fe200078efcff */
[----:B------:R-:W-:-:S06]  /*0640*/  @!P1 IMAD.MOV.U32 R10, RZ, RZ, RZ ;  /* 0x000000ffff0a9224 */ /* 0x000fcc00078e00ff */
[----:B------:R-:W-:Y:S02]  /*0650*/  @!P1 DFMA R8, R8, 2, -R10 ;  /* 0x400000000808982b */ /* 0x000fe4000000080a */
[----:B------:R-:W-:-:S08]  /*0660*/  DFMA R16, R14, R16, R14 ;  /* 0x000000100e10722b */ /* 0x000fd0000000000e */
[----:B------:R-:W-:Y:S01]  /*0670*/  @!P1 LOP3.LUT R18, R9, 0x7ff00000, RZ, 0xc0, !PT ;  /* 0x7ff0000009129812 */ /* 0x000fe200078ec0ff */
[----:B------:R-:W-:-:S04]  /*0680*/  DMUL R10, R16, R8 ;  /* 0x00000008100a7228 */ /* 0x000fc80000000000 */
[----:B------:R-:W-:-:S04]  /*0690*/  VIADD R12, R18, 0xffffffff ;  /* 0xffffffff120c7836 */ /* 0x000fc80000000000 */
[----:B------:R-:W-:Y:S01]  /*06a0*/  DFMA R14, R10, -R2, R8 ;  /* 0x800000020a0e722b */ /* 0x000fe20000000008 */
[----:B------:R-:W-:-:S04]  /*06b0*/  ISETP.GT.U32.AND P0, PT, R12, 0x7feffffe, PT ;  /* 0x7feffffe0c00780c */ /* 0x000fc80003f04070 */
[----:B------:R-:W-:-:S03]  /*06c0*/  ISETP.GT.U32.OR P0, PT, R20, 0x7feffffe, P0 ;  /* 0x7feffffe1400780c */ /* 0x000fc60000704470 */
[----:B------:R-:W-:-:S10]  /*06d0*/  DFMA R10, R16, R14, R10 ;  /* 0x0000000e100a722b */ /* 0x000fd4000000000a */
[----:B------:R-:W-:Y:S05]  /*06e0*/  @P0 BRA `(.L_x_3) ;  /* 0x0000000000680947 */ /* 0x000fea0003800000 */
[----:B------:R-:W-:-:S05]  /*06f0*/  IMAD.MOV.U32 R4, RZ, RZ, 0x40200000 ;  /* 0x40200000ff047424 */ /* 0x000fca00078e00ff */
[----:B------:R-:W-:-:S04]  /*0700*/  VIADDMNMX R7, R7, -R4, 0xb9600000, !PT ;  /* 0xb960000007077446 */ /* 0x000fc80007800904 */
[----:B------:R-:W-:-:S04]  /*0710*/  VIMNMX R4, PT, PT, R7, 0x46a00000, PT ;  /* 0x46a0000007047848 */ /* 0x000fc80003fe0100 */
[----:B------:R-:W-:Y:S01]  /*0720*/  IADD3 R7, PT, PT, -R13, R4, RZ ;  /* 0x000000040d077210 */ /* 0x000fe20007ffe1ff */
[----:B------:R-:W-:-:S04]  /*0730*/  IMAD.MOV.U32 R4, RZ, RZ, RZ ;  /* 0x000000ffff047224 */ /* 0x000fc800078e00ff */
[----:B------:R-:W-:-:S06]  /*0740*/  VIADD R5, R7, 0x7fe00000 ;  /* 0x7fe0000007057836 */ /* 0x000fcc0000000000 */
[----:B------:R-:W-:-:S10]  /*0750*/  DMUL R12, R10, R4 ;  /* 0x000000040a0c7228 */ /* 0x000fd40000000000 */
[----:B------:R-:W-:-:S13]  /*0760*/  FSETP.GTU.AND P0, PT, |R13|, 1.469367938527859385e-39, PT ;  /* 0x001000000d00780b */ /* 0x000fda0003f0c200 */
[----:B------:R-:W-:Y:S05]  /*0770*/  @P0 BRA `(.L_x_4) ;  /* 0x0000000000880947 */ /* 0x000fea0003800000 */
[----:B------:R-:W-:Y:S01]  /*0780*/  DFMA R2, R10, -R2, R8 ;  /* 0x800000020a02722b */ /* 0x000fe20000000008 */
[----:B------:R-:W-:-:S09]  /*0790*/  IMAD.MOV.U32 R4, RZ, RZ, RZ ;  /* 0x000000ffff047224 */ /* 0x000fd200078e00ff */
[C---:B------:R-:W-:Y:S02]  /*07a0*/  FSETP.NEU.AND P0, PT, R3.reuse, RZ, PT ;  /* 0x000000ff0300720b */ /* 0x040fe40003f0d000 */
[----:B------:R-:W-:-:S04]  /*07b0*/  LOP3.LUT R2, R3, 0x40220000, RZ, 0x3c, !PT ;  /* 0x4022000003027812 */ /* 0x000fc800078e3cff */
[----:B------:R-:W-:-:S04]  /*07c0*/  LOP3.LUT R9, R2, 0x80000000, RZ, 0xc0, !PT ;  /* 0x8000000002097812 */ /* 0x000fc800078ec0ff */
[----:B------:R-:W-:-:S03]  /*07d0*/  LOP3.LUT R5, R9, R5, RZ, 0xfc, !PT ;  /* 0x0000000509057212 */ /* 0x000fc600078efcff */
[----:B------:R-:W-:Y:S05]  /*07e0*/  @!P0 BRA `(.L_x_4) ;  /* 0x00000000006c8947 */ /* 0x000fea0003800000 */
[----:B------:R-:W-:Y:S01]  /*07f0*/  IMAD.MOV R3, RZ, RZ, -R7 ;  /* 0x000000ffff037224 */ /* 0x000fe200078e0a07 */
[----:B------:R-:W-:Y:S01]  /*0800*/  DMUL.RP R4, R10, R4 ;  /* 0x000000040a047228 */ /* 0x000fe20000008000 */
[----:B------:R-:W-:Y:S01]  /*0810*/  IMAD.MOV.U32 R2, RZ, RZ, RZ ;  /* 0x000000ffff027224 */ /* 0x000fe200078e00ff */
[----:B------:R-:W-:-:S05]  /*0820*/  IADD3 R7, PT, PT, -R7, -0x43300000, RZ ;  /* 0xbcd0000007077810 */ /* 0x000fca0007ffe1ff */
[----:B------:R-:W-:-:S03]  /*0830*/  DFMA R2, R12, -R2, R10 ;  /* 0x800000020c02722b */ /* 0x000fc6000000000a */
[----:B------:R-:W-:-:S07]  /*0840*/  LOP3.LUT R9, R5, R9, RZ, 0x3c, !PT ;  /* 0x0000000905097212 */ /* 0x000fce00078e3cff */
[----:B------:R-:W-:-:S04]  /*0850*/  FSETP.NEU.AND P0, PT, |R3|, R7, PT ;  /* 0x000000070300720b */ /* 0x000fc80003f0d200 */
[----:B------:R-:W-:Y:S02]  /*0860*/  FSEL R12, R4, R12, !P0 ;  /* 0x0000000c040c7208 */ /* 0x000fe40004000000 */
[----:B------:R-:W-:Y:S01]  /*0870*/  FSEL R13, R9, R13, !P0 ;  /* 0x0000000d090d7208 */ /* 0x000fe20004000000 */
[----:B------:R-:W-:Y:S06]  /*0880*/  BRA `(.L_x_4) ;  /* 0x0000000000447947 */ /* 0x000fec0003800000 */
.L_x_3:
[----:B------:R-:W-:-:S14]  /*0890*/  DSETP.NAN.AND P0, PT, R4, R4, PT ;  /* 0x000000040400722a */ /* 0x000fdc0003f08000 */
[----:B------:R-:W-:Y:S05]  /*08a0*/  @P0 BRA `(.L_x_5) ;  /* 0x0000000000340947 */ /* 0x000fea0003800000 */
[----:B------:R-:W-:Y:S01]  /*08b0*/  ISETP.NE.AND P0, PT, R18, R19, PT ;  /* 0x000000131200720c */ /* 0x000fe20003f05270 */
[----:B------:R-:W-:Y:S02]  /*08c0*/  IMAD.MOV.U32 R12, RZ, RZ, 0x0 ;  /* 0x00000000ff0c7424 */ /* 0x000fe400078e00ff */
[----:B------:R-:W-:-:S10]  /*08d0*/  IMAD.MOV.U32 R13, RZ, RZ, -0x80000 ;  /* 0xfff80000ff0d7424 */ /* 0x000fd400078e00ff */
[----:B------:R-:W-:Y:S05]  /*08e0*/  @!P0 BRA `(.L_x_4) ;  /* 0x00000000002c8947 */ /* 0x000fea0003800000 */
[----:B------:R-:W-:Y:S02]  /*08f0*/  ISETP.NE.AND P0, PT, R18, 0x7ff00000, PT ;  /* 0x7ff000001200780c */ /* 0x000fe40003f05270 */
[----:B------:R-:W-:Y:S02]  /*0900*/  LOP3.LUT R4, R5, 0x40220000, RZ, 0x3c, !PT ;  /* 0x4022000005047812 */ /* 0x000fe400078e3cff */
[----:B------:R-:W-:Y:S02]  /*0910*/  ISETP.EQ.OR P0, PT, R19, RZ, !P0 ;  /* 0x000000ff1300720c */ /* 0x000fe40004702670 */
[----:B------:R-:W-:-:S11]  /*0920*/  LOP3.LUT R13, R4, 0x80000000, RZ, 0xc0, !PT ;  /* 0x80000000040d7812 */ /* 0x000fd600078ec0ff */
[----:B------:R-:W-:Y:S02]  /*0930*/  @P0 LOP3.LUT R2, R13, 0x7ff00000, RZ, 0xfc, !PT ;  /* 0x7ff000000d020812 */ /* 0x000fe400078efcff */
[----:B------:R-:W-:Y:S01]  /*0940*/  @!P0 MOV R12, RZ ;  /* 0x000000ff000c8202 */ /* 0x000fe20000000f00 */
[----:B------:R-:W-:Y:S02]  /*0950*/  @P0 IMAD.MOV.U32 R12, RZ, RZ, RZ ;  /* 0x000000ffff0c0224 */ /* 0x000fe400078e00ff */
[----:B------:R-:W-:Y:S01]  /*0960*/  @P0 IMAD.MOV.U32 R13, RZ, RZ, R2 ;  /* 0x000000ffff0d0224 */ /* 0x000fe200078e0002 */
[----:B------:R-:W-:Y:S06]  /*0970*/  BRA `(.L_x_4) ;  /* 0x0000000000087947 */ /* 0x000fec0003800000 */
.L_x_5:
[----:B------:R-:W-:Y:S01]  /*0980*/  LOP3.LUT R13, R5, 0x80000, RZ, 0xfc, !PT ;  /* 0x00080000050d7812 */ /* 0x000fe200078efcff */
[----:B------:R-:W-:-:S07]  /*0990*/  IMAD.MOV.U32 R12, RZ, RZ, R4 ;  /* 0x000000ffff0c7224 */ /* 0x000fce00078e0004 */
.L_x_4:
[----:B------:R-:W-:Y:S05]  /*09a0*/  BSYNC.RECONVERGENT B1 ;  /* 0x0000000000017941 */ /* 0x000fea0003800200 */
.L_x_2:
[----:B------:R-:W-:Y:S02]  /*09b0*/  IMAD.MOV.U32 R7, RZ, RZ, 0x0 ;  /* 0x00000000ff077424 */ /* 0x000fe400078e00ff */
[----:B------:R-:W-:Y:S02]  /*09c0*/  IMAD.MOV.U32 R2, RZ, RZ, R12 ;  /* 0x000000ffff027224 */ /* 0x000fe400078e000c */
[----:B------:R-:W-:Y:S01]  /*09d0*/  IMAD.MOV.U32 R3, RZ, RZ, R13 ;  /* 0x000000ffff037224 */ /* 0x000fe200078e000d */
[----:B------:R-:W-:Y:S06]  /*09e0*/  RET.REL.NODEC R6 `(_Z12heattransferPdS_i) ;  /* 0xfffffff406847950 */ /* 0x000fec0003c3ffff */
.L_x_6:
[----:B------:R-:W-:-:S00]  /*09f0*/  BRA `(.L_x_6) ;  /* 0xfffffffc00fc7947 */ /* 0x000fc0000383ffff */
[----:B------:R-:W-:-:S00]  /*0a00*/  NOP ;  /* 0x0000000000007918 */ /* 0x000fc00000000000 */
[----:B------:R-:W-:-:S00]  /*0a10*/  NOP ;  /* 0x0000000000007918 */ /* 0x000fc00000000000 */
[----:B------:R-:W-:-:S00]  /*0a20*/  NOP ;  /* 0x0000000000007918 */ /* 0x000fc00000000000 */
[----:B------:R-:W-:-:S00]  /*0a30*/  NOP ;  /* 0x0000000000007918 */ /* 0x000fc00000000000 */
[----:B------:R-:W-:-:S00]  /*0a40*/  NOP ;  /* 0x0000000000007918 */ /* 0x000fc00000000000 */
[----:B------:R-:W-:-:S00]  /*0a50*/  NOP ;  /* 0x0000000000007918 */ /* 0x000fc00000000000 */
[----:B------:R-:W-:-:S00]  /*0a60*/  NOP ;  /* 0x0000000000007918 */ /* 0x000fc00000000000 */
[----:B------:R-:W-:-:S00]  /*0a70*/  NOP ;  /* 0x0000000000007918 */ /* 0x000fc00000000000 */
.L_x_7:


//--------------------- .nv.shared.reserved.0     --------------------------
	.section	.nv.shared.reserved.0,"aw",@nobits
	.weak		__nv_reservedSMEM_offset_0_alias
	.size		__nv_reservedSMEM_offset_0_alias, 0, 64
	.other		__nv_reservedSMEM_offset_0_alias,@"STO_CUDA_RESERVED_SHARED STV_DEFAULT"
__nv_reservedSMEM_offset_0_alias:
	.zero		0
	.zero		64


//--------------------- .nv.constant0._Z12heattransferPdS_i --------------------------
	.section	.nv.constant0._Z12heattransferPdS_i,"a",@progbits
	.sectionflags	@""
	.align	4
.nv.constant0._Z12heattransferPdS_i:
	.zero		916


//--------------------- SYMBOLS --------------------------

	.type		.nv.reservedSmem.offset0,@object
	.size		.nv.reservedSmem.offset0,0x4
